	.headerflags	@"EF_CUDA_TEXMODE_UNIFIED EF_CUDA_64BIT_ADDRESS EF_CUDA_ACCELERATORS EF_CUDA_SM90 EF_CUDA_VIRTUAL_SM(EF_CUDA_SM90)"
	.elftype	@"ET_EXEC"


//--------------------- .nv.info                  --------------------------
	.section	.nv.info,"",@"SHT_CUDA_INFO"
	.align	4


	//----- nvinfo : EIATTR_REGCOUNT
	.align		4
        /*0000*/ 	.byte	0x04, 0x2f
        /*0002*/ 	.short	(.L_1 - .L_0)
	.align		4
.L_0:
        /*0004*/ 	.word	index@(triton_poi_fused_convolution_relu_6)
        /*0008*/ 	.word	0x00000028


	//----- nvinfo : EIATTR_MIN_STACK_SIZE
	.align		4
.L_1:
        /*000c*/ 	.byte	0x04, 0x12
        /*000e*/ 	.short	(.L_3 - .L_2)
	.align		4
.L_2:
        /*0010*/ 	.word	index@(triton_poi_fused_convolution_relu_6)
        /*0014*/ 	.word	0x00000000


	//----- nvinfo : EIATTR_FRAME_SIZE
	.align		4
.L_3:
        /*0018*/ 	.byte	0x04, 0x11
        /*001a*/ 	.short	(.L_5 - .L_4)
	.align		4
.L_4:
        /*001c*/ 	.word	index@(triton_poi_fused_convolution_relu_6)
        /*0020*/ 	.word	0x00000000


	//----- nvinfo : EIATTR_MIN_STACK_SIZE
	.align		4
.L_5:
        /*0024*/ 	.byte	0x04, 0x12
        /*0026*/ 	.short	(.L_7 - .L_6)
	.align		4
.L_6:
        /*0028*/ 	.word	index@(triton_poi_fused_convolution_relu_6)
        /*002c*/ 	.word	0x00000000
.L_7:


//--------------------- .nv.info.triton_poi_fused_convolution_relu_6 --------------------------
	.section	.nv.info.triton_poi_fused_convolution_relu_6,"",@"SHT_CUDA_INFO"
	.sectionflags	@""
	.align	4


	//----- nvinfo : EIATTR_CUDA_API_VERSION
	.align		4
        /*0000*/ 	.byte	0x04, 0x37
        /*0002*/ 	.short	(.L_9 - .L_8)
.L_8:
        /*0004*/ 	.word	0x0000007c


	//----- nvinfo : EIATTR_KPARAM_INFO
	.align		4
.L_9:
        /*0008*/ 	.byte	0x04, 0x17
        /*000a*/ 	.short	(.L_11 - .L_10)
.L_10:
        /*000c*/ 	.word	0x00000000
        /*0010*/ 	.short	0x0004
        /*0012*/ 	.short	0x001c
        /*0014*/ 	.byte	0x00, 0xf0, 0x11, 0x00


	//----- nvinfo : EIATTR_KPARAM_INFO
	.align		4
.L_11:
        /*0018*/ 	.byte	0x04, 0x17
        /*001a*/ 	.short	(.L_13 - .L_12)
.L_12:
        /*001c*/ 	.word	0x00000000
        /*0020*/ 	.short	0x0003
        /*0022*/ 	.short	0x0018
        /*0024*/ 	.byte	0x00, 0xf0, 0x11, 0x00


	//----- nvinfo : EIATTR_KPARAM_INFO
	.align		4
.L_13:
        /*0028*/ 	.byte	0x04, 0x17
        /*002a*/ 	.short	(.L_15 - .L_14)
.L_14:
        /*002c*/ 	.word	0x00000000
        /*0030*/ 	.short	0x0002
        /*0032*/ 	.short	0x0010
        /*0034*/ 	.byte	0x00, 0xf4, 0x21, 0x00


	//----- nvinfo : EIATTR_KPARAM_INFO
	.align		4
.L_15:
        /*0038*/ 	.byte	0x04, 0x17
        /*003a*/ 	.short	(.L_17 - .L_16)
.L_16:
        /*003c*/ 	.word	0x00000000
        /*0040*/ 	.short	0x0001
        /*0042*/ 	.short	0x0008
        /*0044*/ 	.byte	0x00, 0xf4, 0x21, 0x00


	//----- nvinfo : EIATTR_KPARAM_INFO
	.align		4
.L_17:
        /*0048*/ 	.byte	0x04, 0x17
        /*004a*/ 	.short	(.L_19 - .L_18)
.L_18:
        /*004c*/ 	.word	0x00000000
        /*0050*/ 	.short	0x0000
        /*0052*/ 	.short	0x0000
        /*0054*/ 	.byte	0x00, 0xf4, 0x21, 0x00


	//----- nvinfo : EIATTR_SPARSE_MMA_MASK
	.align		4
.L_19:
        /*0058*/ 	.byte	0x03, 0x50
        /*005a*/ 	.short	0x0000


	//----- nvinfo : EIATTR_MAXREG_COUNT
	.align		4
        /*005c*/ 	.byte	0x03, 0x1b
        /*005e*/ 	.short	0x00ff


	//----- nvinfo : EIATTR_EXIT_INSTR_OFFSETS
	.align		4
        /*0060*/ 	.byte	0x04, 0x1c
        /*0062*/ 	.short	(.L_21 - .L_20)


	//   ....[0]....
.L_20:
        /*0064*/ 	.word	0x00001740


	//   ....[1]....
        /*0068*/ 	.word	0x00001760


	//----- nvinfo : EIATTR_REQNTID
	.align		4
.L_21:
        /*006c*/ 	.byte	0x04, 0x10
        /*006e*/ 	.short	(.L_23 - .L_22)
.L_22:
        /*0070*/ 	.word	0x00000100
        /*0074*/ 	.word	0x00000001
        /*0078*/ 	.word	0x00000001


	//----- nvinfo : EIATTR_CBANK_PARAM_SIZE
	.align		4
.L_23:
        /*007c*/ 	.byte	0x03, 0x19
        /*007e*/ 	.short	0x0020


	//----- nvinfo : EIATTR_PARAM_CBANK
	.align		4
        /*0080*/ 	.byte	0x04, 0x0a
        /*0082*/ 	.short	(.L_25 - .L_24)
	.align		4
.L_24:
        /*0084*/ 	.word	index@(.nv.constant0.triton_poi_fused_convolution_relu_6)
        /*0088*/ 	.short	0x0210
        /*008a*/ 	.short	0x0020


	//----- nvinfo : EIATTR_SW_WAR
	.align		4
.L_25:
        /*008c*/ 	.byte	0x04, 0x36
        /*008e*/ 	.short	(.L_27 - .L_26)
.L_26:
        /*0090*/ 	.word	0x00000008
.L_27:


//--------------------- .nv.callgraph             --------------------------
	.section	.nv.callgraph,"",@"SHT_CUDA_CALLGRAPH"
	.align	4
	.sectionentsize	8
	.align		4
        /*0000*/ 	.word	0x00000000
	.align		4
        /*0004*/ 	.word	0xffffffff
	.align		4
        /*0008*/ 	.word	0x00000000
	.align		4
        /*000c*/ 	.word	0xfffffffe
	.align		4
        /*0010*/ 	.word	0x00000000
	.align		4
        /*0014*/ 	.word	0xfffffffd
	.align		4
        /*0018*/ 	.word	0x00000000
	.align		4
        /*001c*/ 	.word	0xfffffffc


//--------------------- .text.triton_poi_fused_convolution_relu_6 --------------------------
	.section	.text.triton_poi_fused_convolution_relu_6,"ax",@progbits
	.sectionflags	@"SHF_BARRIERS=1"
	.align	128
        .global         triton_poi_fused_convolution_relu_6
        .type           triton_poi_fused_convolution_relu_6,@function
        .size           triton_poi_fused_convolution_relu_6,(.L_x_1 - triton_poi_fused_convolution_relu_6)
        .other          triton_poi_fused_convolution_relu_6,@"STO_CUDA_ENTRY STV_DEFAULT"
triton_poi_fused_convolution_relu_6:
.text.triton_poi_fused_convolution_relu_6:
[----:B------:R-:W0:Y:S01]  /*0000*/  LDC R1, c[0x0][0x28] ;  /* 0x00000a00ff017b82 */ /* 0x000e220000000800 */
[----:B------:R-:W1:Y:S01]  /*0010*/  S2R R4, SR_TID.X ;  /* 0x0000000000047919 */ /* 0x000e620000002100 */
[----:B------:R-:W-:Y:S02]  /*0020*/  CS2R R28, SRZ ;  /* 0x00000000001c7805 */ /* 0x000fe4000001ff00 */
[----:B------:R-:W-:Y:S01]  /*0030*/  CS2R R30, SRZ ;  /* 0x00000000001e7805 */ /* 0x000fe2000001ff00 */
[----:B------:R-:W-:Y:S01]  /*0040*/  ULDC.64 UR6, c[0x0][0x208] ;  /* 0x0000820000067ab9 */ /* 0x000fe20000000a00 */
[----:B------:R-:W2:Y:S01]  /*0050*/  S2R R21, SR_CTAID.Y ;  /* 0x0000000000157919 */ /* 0x000ea20000002600 */
[----:B------:R-:W-:Y:S02]  /*0060*/  CS2R R24, SRZ ;  /* 0x0000000000187805 */ /* 0x000fe4000001ff00 */
[----:B------:R-:W-:Y:S02]  /*0070*/  CS2R R26, SRZ ;  /* 0x00000000001a7805 */ /* 0x000fe4000001ff00 */
[----:B------:R-:W-:Y:S01]  /*0080*/  CS2R R12, SRZ ;  /* 0x00000000000c7805 */ /* 0x000fe2000001ff00 */
[----:B------:R-:W3:Y:S01]  /*0090*/  S2R R19, SR_CTAID.X ;  /* 0x0000000000137919 */ /* 0x000ee20000002500 */
[----:B------:R-:W-:Y:S01]  /*00a0*/  CS2R R14, SRZ ;  /* 0x00000000000e7805 */ /* 0x000fe2000001ff00 */
[----:B-1----:R-:W-:-:S05]  /*00b0*/  IMAD.SHL.U32 R0, R4, 0x4, RZ ;  /* 0x0000000404007824 */ /* 0x002fca00078e00ff */
[----:B------:R-:W-:Y:S01]  /*00c0*/  LOP3.LUT R0, R0, 0xfc, RZ, 0xc0, !PT ;  /* 0x000000fc00007812 */ /* 0x000fe200078ec0ff */
[----:B---3--:R-:W-:-:S03]  /*00d0*/  IMAD.SHL.U32 R19, R19, 0x10, RZ ;  /* 0x0000001013137824 */ /* 0x008fc600078e00ff */
[----:B--2---:R-:W-:Y:S02]  /*00e0*/  PRMT R2, R0, 0x6540, R21 ;  /* 0x0000654000027816 */ /* 0x004fe40000000015 */
[----:B------:R-:W-:Y:S02]  /*00f0*/  SHF.R.U32.HI R0, RZ, 0x6, R4 ;  /* 0x00000006ff007819 */ /* 0x000fe40000011604 */
[----:B------:R-:W-:Y:S02]  /*0100*/  SHF.R.S32.HI R3, RZ, 0x1f, R2 ;  /* 0x0000001fff037819 */ /* 0x000fe40000011402 */
[----:B------:R-:W-:Y:S02]  /*0110*/  ISETP.GE.AND P0, PT, R2, 0x100, PT ;  /* 0x000001000200780c */ /* 0x000fe40003f06270 */
[----:B------:R-:W-:Y:S02]  /*0120*/  LEA.HI R3, R3, R2, RZ, 0x6 ;  /* 0x0000000203037211 */ /* 0x000fe400078f30ff */
[----:B------:R-:W-:-:S02]  /*0130*/  SGXT.U32 R0, R0, 0x2 ;  /* 0x000000020000781a */ /* 0x000fc40000000000 */
[----:B------:R-:W-:Y:S02]  /*0140*/  LOP3.LUT R5, R3, 0xffffffc0, RZ, 0xc0, !PT ;  /* 0xffffffc003057812 */ /* 0x000fe400078ec0ff */
[----:B------:R-:W-:Y:S02]  /*0150*/  SHF.R.S32.HI R3, RZ, 0x6, R3 ;  /* 0x00000006ff037819 */ /* 0x000fe40000011403 */
[----:B------:R-:W-:Y:S01]  /*0160*/  LOP3.LUT R7, R19, 0x8, R0, 0xfe, !PT ;  /* 0x0000000813077812 */ /* 0x000fe200078efe00 */
[----:B------:R-:W-:Y:S01]  /*0170*/  IMAD.IADD R6, R2, 0x1, -R5 ;  /* 0x0000000102067824 */ /* 0x000fe200078e0a05 */
[----:B------:R-:W-:Y:S02]  /*0180*/  LOP3.LUT R5, R19, R0, RZ, 0xfc, !PT ;  /* 0x0000000013057212 */ /* 0x000fe400078efcff */
[----:B------:R-:W-:Y:S01]  /*0190*/  ISETP.LT.AND P3, PT, R7, 0xe1, !P0 ;  /* 0x000000e10700780c */ /* 0x000fe20004761270 */
[----:B------:R-:W-:Y:S01]  /*01a0*/  IMAD R9, R3, 0x3840, R6 ;  /* 0x0000384003097824 */ /* 0x000fe200078e0206 */
[----:B------:R-:W-:Y:S01]  /*01b0*/  LOP3.LUT R6, R19, 0x4, R0, 0xfe, !PT ;  /* 0x0000000413067812 */ /* 0x000fe200078efe00 */
[----:B------:R-:W1:Y:S01]  /*01c0*/  LDC.64 R2, c[0x0][0x210] ;  /* 0x00008400ff027b82 */ /* 0x000e620000000a00 */
[C---:B------:R-:W-:Y:S01]  /*01d0*/  ISETP.LT.AND P1, PT, R5.reuse, 0xe1, !P0 ;  /* 0x000000e10500780c */ /* 0x040fe20004721270 */
[--C-:B------:R-:W-:Y:S01]  /*01e0*/  IMAD R5, R5, 0x40, R9.reuse ;  /* 0x0000004005057824 */ /* 0x100fe200078e0209 */
[C---:B------:R-:W-:Y:S01]  /*01f0*/  ISETP.LT.AND P2, PT, R6.reuse, 0xe1, !P0 ;  /* 0x000000e10600780c */ /* 0x040fe20004741270 */
[--C-:B------:R-:W-:Y:S01]  /*0200*/  IMAD R17, R6, 0x40, R9.reuse ;  /* 0x0000004006117824 */ /* 0x100fe200078e0209 */
[----:B------:R-:W-:Y:S01]  /*0210*/  LOP3.LUT R8, R19, 0xc, R0, 0xfe, !PT ;  /* 0x0000000c13087812 */ /* 0x000fe200078efe00 */
[----:B------:R-:W-:-:S03]  /*0220*/  IMAD R23, R7, 0x40, R9 ;  /* 0x0000004007177824 */ /* 0x000fc600078e0209 */
[C---:B------:R-:W-:Y:S01]  /*0230*/  ISETP.LT.AND P0, PT, R8.reuse, 0xe1, !P0 ;  /* 0x000000e10800780c */ /* 0x040fe20004701270 */
[----:B------:R-:W-:Y:S01]  /*0240*/  IMAD R33, R8, 0x40, R9 ;  /* 0x0000004008217824 */ /* 0x000fe200078e0209 */
[----:B------:R-:W-:Y:S02]  /*0250*/  CS2R R8, SRZ ;  /* 0x0000000000087805 */ /* 0x000fe4000001ff00 */
[----:B------:R-:W-:Y:S01]  /*0260*/  CS2R R10, SRZ ;  /* 0x00000000000a7805 */ /* 0x000fe2000001ff00 */
[----:B-1----:R-:W-:-:S04]  /*0270*/  IMAD.WIDE R6, R5, 0x4, R2 ;  /* 0x0000000405067825 */ /* 0x002fc800078e0202 */
[--C-:B------:R-:W-:Y:S01]  /*0280*/  IMAD.WIDE R16, R17, 0x4, R2.reuse ;  /* 0x0000000411107825 */ /* 0x100fe200078e0202 */
[----:B------:R1:W2:Y:S03]  /*0290*/  @P1 LDG.E.EL.128 R28, desc[UR6][R6.64] ;  /* 0x00000006061c1981 */ /* 0x0002a6000c2e1d00 */
[--C-:B------:R-:W-:Y:S01]  /*02a0*/  IMAD.WIDE R22, R23, 0x4, R2.reuse ;  /* 0x0000000417167825 */ /* 0x100fe200078e0202 */
[----:B------:R3:W4:Y:S03]  /*02b0*/  @P2 LDG.E.EL.128 R24, desc[UR6][R16.64] ;  /* 0x0000000610182981 */ /* 0x000726000c2e1d00 */
[----:B------:R-:W-:Y:S01]  /*02c0*/  IMAD.WIDE R32, R33, 0x4, R2 ;  /* 0x0000000421207825 */ /* 0x000fe200078e0202 */
[----:B------:R5:W4:Y:S04]  /*02d0*/  @P3 LDG.E.EL.128 R12, desc[UR6][R22.64] ;  /* 0x00000006160c3981 */ /* 0x000b28000c2e1d00 */
[----:B------:R3:W4:Y:S01]  /*02e0*/  @P0 LDG.E.EL.128 R8, desc[UR6][R32.64] ;  /* 0x0000000620080981 */ /* 0x000722000c2e1d00 */
[----:B------:R-:W5:Y:S01]  /*02f0*/  S2UR UR5, SR_CgaCtaId ;  /* 0x00000000000579c3 */ /* 0x000f620000008800 */
[----:B------:R-:W-:Y:S01]  /*0300*/  IMAD.SHL.U32 R2, R4, 0x40, RZ ;  /* 0x0000004004027824 */ /* 0x000fe200078e00ff */
[----:B------:R-:W-:-:S04]  /*0310*/  UMOV UR4, 0x400 ;  /* 0x0000040000047882 */ /* 0x000fc80000000000 */
[----:B-1----:R-:W-:Y:S02]  /*0320*/  LOP3.LUT R7, R2, 0xfc0, RZ, 0xc0, !PT ;  /* 0x00000fc002077812 */ /* 0x002fe400078ec0ff */
[----:B------:R-:W1:Y:S02]  /*0330*/  LDC.64 R2, c[0x0][0x218] ;  /* 0x00008600ff027b82 */ /* 0x000e640000000a00 */
[C---:B------:R-:W-:Y:S02]  /*0340*/  LOP3.LUT R0, R7.reuse, R0, RZ, 0xfc, !PT ;  /* 0x0000000007007212 */ /* 0x040fe400078efcff */
[C---:B---3--:R-:W-:Y:S02]  /*0350*/  LOP3.LUT R16, R7.reuse, 0x10, RZ, 0xfc, !PT ;  /* 0x0000001007107812 */ /* 0x048fe400078efcff */
[C---:B------:R-:W-:Y:S01]  /*0360*/  LOP3.LUT R18, R7.reuse, 0x20, RZ, 0xfc, !PT ;  /* 0x0000002007127812 */ /* 0x040fe200078efcff */
[----:B0----5:R-:W-:Y:S01]  /*0370*/  UPRMT UR4, UR5, 0x654, UR4 ;  /* 0x0000065405047896 */ /* 0x021fe20008000004 */
[----:B------:R-:W-:-:S05]  /*0380*/  LOP3.LUT R20, R7, 0x30, RZ, 0xfc, !PT ;  /* 0x0000003007147812 */ /* 0x000fca00078efcff */
[----:B------:R-:W-:Y:S02]  /*0390*/  LEA.HI R17, R7, UR4, RZ, 0x1e ;  /* 0x0000000407117c11 */ /* 0x000fe4000f8ff0ff */
[----:B------:R-:W-:-:S03]  /*03a0*/  LEA.HI R23, R18, UR4, RZ, 0x1e ;  /* 0x0000000412177c11 */ /* 0x000fc6000f8ff0ff */
[----:B------:R-:W-:Y:S01]  /*03b0*/  IMAD R7, R0, 0x4, R17 ;  /* 0x0000000400077824 */ /* 0x000fe200078e0211 */
[----:B------:R-:W-:Y:S02]  /*03c0*/  LEA.HI R17, R16, UR4, RZ, 0x1e ;  /* 0x0000000410117c11 */ /* 0x000fe4000f8ff0ff */
[----:B------:R-:W-:Y:S01]  /*03d0*/  LEA.HI R33, R20, UR4, RZ, 0x1e ;  /* 0x0000000414217c11 */ /* 0x000fe2000f8ff0ff */
[C---:B------:R-:W-:Y:S02]  /*03e0*/  IMAD R23, R0.reuse, 0x4, R23 ;  /* 0x0000000400177824 */ /* 0x040fe400078e0217 */
[C---:B------:R-:W-:Y:S02]  /*03f0*/  IMAD R18, R0.reuse, 0x4, R17 ;  /* 0x0000000400127824 */ /* 0x040fe400078e0211 */
[----:B------:R-:W-:Y:S01]  /*0400*/  IMAD R0, R0, 0x4, R33 ;  /* 0x0000000400007824 */ /* 0x000fe200078e0221 */
[--C-:B------:R-:W-:Y:S02]  /*0410*/  SHF.R.S32.HI R6, RZ, 0x17, R21.reuse ;  /* 0x00000017ff067819 */ /* 0x100fe40000011415 */
[----:B------:R-:W-:-:S02]  /*0420*/  PRMT R5, R4, 0x6540, R21 ;  /* 0x0000654004057816 */ /* 0x000fc40000000015 */
[----:B------:R-:W-:-:S04]  /*0430*/  SGXT R6, R6, 0x1 ;  /* 0x000000010606781a */ /* 0x000fc80000000200 */
[----:B------:R-:W-:-:S04]  /*0440*/  LEA.HI R6, R6, R5, RZ, 0x6 ;  /* 0x0000000506067211 */ /* 0x000fc800078f30ff */
[----:B------:R-:W-:Y:S02]  /*0450*/  LOP3.LUT R6, R6, 0xffffffc0, RZ, 0xc0, !PT ;  /* 0xffffffc006067812 */ /* 0x000fe400078ec0ff */
[----:B------:R-:W-:-:S03]  /*0460*/  ISETP.GE.AND P0, PT, R5, 0x100, PT ;  /* 0x000001000500780c */ /* 0x000fc60003f06270 */
[----:B------:R-:W-:-:S04]  /*0470*/  IMAD.IADD R17, R5, 0x1, -R6 ;  /* 0x0000000105117824 */ /* 0x000fc800078e0a06 */
[----:B-1----:R-:W-:-:S04]  /*0480*/  IMAD.WIDE R16, R17, 0x4, R2 ;  /* 0x0000000411107825 */ /* 0x002fc800078e0202 */
[----:B------:R-:W-:Y:S01]  /*0490*/  IMAD.MOV.U32 R2, RZ, RZ, RZ ;  /* 0x000000ffff027224 */ /* 0x000fe200078e00ff */
[----:B--2---:R-:W-:Y:S04]  /*04a0*/  STS [R7], R28 ;  /* 0x0000001c07007388 */ /* 0x004fe80000000800 */
[----:B------:R-:W-:Y:S04]  /*04b0*/  STS [R18+0x40], R29 ;  /* 0x0000401d12007388 */ /* 0x000fe80000000800 */
[----:B------:R-:W-:Y:S04]  /*04c0*/  STS [R23+0x80], R30 ;  /* 0x0000801e17007388 */ /* 0x000fe80000000800 */
[----:B------:R-:W-:Y:S04]  /*04d0*/  STS [R0+0xc0], R31 ;  /* 0x0000c01f00007388 */ /* 0x000fe80000000800 */
[----:B----4-:R-:W-:Y:S04]  /*04e0*/  STS [R7+0x10], R24 ;  /* 0x0000101807007388 */ /* 0x010fe80000000800 */
[----:B------:R-:W-:Y:S04]  /*04f0*/  STS [R18+0x50], R25 ;  /* 0x0000501912007388 */ /* 0x000fe80000000800 */
[----:B------:R-:W-:Y:S04]  /*0500*/  STS [R23+0x90], R26 ;  /* 0x0000901a17007388 */ /* 0x000fe80000000800 */
[----:B------:R-:W-:Y:S04]  /*0510*/  STS [R0+0xd0], R27 ;  /* 0x0000d01b00007388 */ /* 0x000fe80000000800 */
[----:B------:R-:W-:Y:S04]  /*0520*/  STS [R7+0x20], R12 ;  /* 0x0000200c07007388 */ /* 0x000fe80000000800 */
[----:B------:R-:W-:Y:S04]  /*0530*/  STS [R18+0x60], R13 ;  /* 0x0000600d12007388 */ /* 0x000fe80000000800 */
[----:B------:R-:W-:Y:S04]  /*0540*/  STS [R23+0xa0], R14 ;  /* 0x0000a00e17007388 */ /* 0x000fe80000000800 */
[----:B------:R-:W-:Y:S04]  /*0550*/  STS [R0+0xe0], R15 ;  /* 0x0000e00f00007388 */ /* 0x000fe80000000800 */
[----:B------:R0:W-:Y:S04]  /*0560*/  STS [R7+0x30], R8 ;  /* 0x0000300807007388 */ /* 0x0001e80000000800 */
[----:B------:R-:W-:Y:S04]  /*0570*/  STS [R18+0x70], R9 ;  /* 0x0000700912007388 */ /* 0x000fe80000000800 */
[----:B------:R1:W-:Y:S04]  /*0580*/  STS [R23+0xb0], R10 ;  /* 0x0000b00a17007388 */ /* 0x0003e80000000800 */
[----:B------:R2:W-:Y:S01]  /*0590*/  STS [R0+0xf0], R11 ;  /* 0x0000f00b00007388 */ /* 0x0005e20000000800 */
[----:B------:R-:W-:Y:S06]  /*05a0*/  BAR.SYNC.DEFER_BLOCKING 0x0 ;  /* 0x0000000000007b1d */ /* 0x000fec0000010000 */
[----:B------:R3:W4:Y:S01]  /*05b0*/  @!P0 LDG.E.EL R2, desc[UR6][R16.64] ;  /* 0x0000000610028981 */ /* 0x000722000c2e1900 */
[----:B------:R-:W-:-:S02]  /*05c0*/  LOP3.LUT R3, R4, 0xff, RZ, 0xc0, !PT ;  /* 0x000000ff04037812 */ /* 0x000fc400078ec0ff */
[----:B------:R-:W-:Y:S02]  /*05d0*/  SHF.R.U32.HI R5, RZ, 0x2, R4 ;  /* 0x00000002ff057819 */ /* 0x000fe40000011604 */
[C---:B------:R-:W-:Y:S02]  /*05e0*/  LOP3.LUT R6, R3.reuse, 0x100, RZ, 0xfc, !PT ;  /* 0x0000010003067812 */ /* 0x040fe400078efcff */
[C---:B0-----:R-:W-:Y:S02]  /*05f0*/  LOP3.LUT R7, R3.reuse, 0x200, RZ, 0xfc, !PT ;  /* 0x0000020003077812 */ /* 0x041fe400078efcff */
[C---:B-1----:R-:W-:Y:S02]  /*0600*/  LOP3.LUT R10, R3.reuse, 0x500, RZ, 0xfc, !PT ;  /* 0x00000500030a7812 */ /* 0x042fe400078efcff */
[C---:B--2---:R-:W-:Y:S02]  /*0610*/  LOP3.LUT R11, R3.reuse, 0x600, RZ, 0xfc, !PT ;  /* 0x00000600030b7812 */ /* 0x044fe400078efcff */
[----:B------:R-:W-:-:S02]  /*0620*/  LOP3.LUT R15, R3, 0x800, RZ, 0xfc, !PT ;  /* 0x00000800030f7812 */ /* 0x000fc400078efcff */
[C---:B------:R-:W-:Y:S02]  /*0630*/  LOP3.LUT R8, R3.reuse, 0x300, RZ, 0xfc, !PT ;  /* 0x0000030003087812 */ /* 0x040fe400078efcff */
[C---:B------:R-:W-:Y:S02]  /*0640*/  LOP3.LUT R9, R3.reuse, 0x400, RZ, 0xfc, !PT ;  /* 0x0000040003097812 */ /* 0x040fe400078efcff */
[C---:B------:R-:W-:Y:S02]  /*0650*/  LOP3.LUT R13, R3.reuse, 0x700, RZ, 0xfc, !PT ;  /* 0x00000700030d7812 */ /* 0x040fe400078efcff */
[C---:B---3--:R-:W-:Y:S02]  /*0660*/  LOP3.LUT R17, R3.reuse, 0x900, RZ, 0xfc, !PT ;  /* 0x0000090003117812 */ /* 0x048fe400078efcff */
[C---:B------:R-:W-:Y:S02]  /*0670*/  LOP3.LUT R22, R3.reuse, 0xa00, RZ, 0xfc, !PT ;  /* 0x00000a0003167812 */ /* 0x040fe400078efcff */
[----:B------:R-:W-:-:S02]  /*0680*/  LOP3.LUT R24, R3, 0xb00, RZ, 0xfc, !PT ;  /* 0x00000b0003187812 */ /* 0x000fc400078efcff */
[C---:B------:R-:W-:Y:S02]  /*0690*/  LOP3.LUT R25, R3.reuse, 0xc00, RZ, 0xfc, !PT ;  /* 0x00000c0003197812 */ /* 0x040fe400078efcff */
[C---:B------:R-:W-:Y:S02]  /*06a0*/  LOP3.LUT R27, R3.reuse, 0xd00, RZ, 0xfc, !PT ;  /* 0x00000d00031b7812 */ /* 0x040fe400078efcff */
[C---:B------:R-:W-:Y:S02]  /*06b0*/  LOP3.LUT R29, R3.reuse, 0xe00, RZ, 0xfc, !PT ;  /* 0x00000e00031d7812 */ /* 0x040fe400078efcff */
[----:B------:R-:W-:Y:S02]  /*06c0*/  LOP3.LUT R31, R3, 0xf00, RZ, 0xfc, !PT ;  /* 0x00000f00031f7812 */ /* 0x000fe400078efcff */
[----:B------:R-:W-:Y:S02]  /*06d0*/  LOP3.LUT R5, R5, 0x3c, RZ, 0xc0, !PT ;  /* 0x0000003c05057812 */ /* 0x000fe400078ec0ff */
[----:B------:R-:W-:-:S02]  /*06e0*/  SHF.R.U32.HI R6, RZ, 0x2, R6 ;  /* 0x00000002ff067819 */ /* 0x000fc40000011606 */
[----:B------:R-:W-:Y:S02]  /*06f0*/  SHF.R.U32.HI R7, RZ, 0x2, R7 ;  /* 0x00000002ff077819 */ /* 0x000fe40000011607 */
[----:B------:R-:W-:Y:S02]  /*0700*/  SHF.R.U32.HI R10, RZ, 0x2, R10 ;  /* 0x00000002ff0a7819 */ /* 0x000fe4000001160a */
[----:B------:R-:W-:Y:S02]  /*0710*/  SHF.R.U32.HI R12, RZ, 0x2, R11 ;  /* 0x00000002ff0c7819 */ /* 0x000fe4000001160b */
[----:B------:R-:W-:Y:S02]  /*0720*/  SHF.R.U32.HI R16, RZ, 0x2, R15 ;  /* 0x00000002ff107819 */ /* 0x000fe4000001160f */
[----:B------:R-:W-:Y:S02]  /*0730*/  SHF.R.U32.HI R8, RZ, 0x2, R8 ;  /* 0x00000002ff087819 */ /* 0x000fe40000011608 */
        /* <DEDUP_REMOVED lines=8> */
[----:B------:R-:W-:Y:S01]  /*07c0*/  SHF.R.U32.HI R32, RZ, 0x2, R31 ;  /* 0x00000002ff207819 */ /* 0x000fe2000001161f */
[----:B------:R-:W-:Y:S01]  /*07d0*/  VIADD R0, R5, UR4 ;  /* 0x0000000405007c36 */ /* 0x000fe20008000000 */
[----:B------:R-:W-:Y:S02]  /*07e0*/  LOP3.LUT R6, R6, 0x7c, RZ, 0xc0, !PT ;  /* 0x0000007c06067812 */ /* 0x000fe400078ec0ff */
[----:B------:R-:W-:Y:S02]  /*07f0*/  LOP3.LUT R7, R7, 0xbc, RZ, 0xc0, !PT ;  /* 0x000000bc07077812 */ /* 0x000fe400078ec0ff */
[----:B------:R-:W-:Y:S02]  /*0800*/  LOP3.LUT R11, R10, 0x17c, RZ, 0xc0, !PT ;  /* 0x0000017c0a0b7812 */ /* 0x000fe400078ec0ff */
[----:B------:R-:W-:-:S02]  /*0810*/  LOP3.LUT R13, R12, 0x1bc, RZ, 0xc0, !PT ;  /* 0x000001bc0c0d7812 */ /* 0x000fc400078ec0ff */
[----:B------:R-:W-:Y:S02]  /*0820*/  LOP3.LUT R17, R16, 0x23c, RZ, 0xc0, !PT ;  /* 0x0000023c10117812 */ /* 0x000fe400078ec0ff */
[----:B------:R-:W-:Y:S02]  /*0830*/  LOP3.LUT R8, R8, 0xfc, RZ, 0xc0, !PT ;  /* 0x000000fc08087812 */ /* 0x000fe400078ec0ff */
        /* <DEDUP_REMOVED lines=8> */
[----:B------:R-:W-:Y:S01]  /*08c0*/  LOP3.LUT R33, R32, 0x3fc, RZ, 0xc0, !PT ;  /* 0x000003fc20217812 */ /* 0x000fe200078ec0ff */
[----:B------:R-:W-:Y:S02]  /*08d0*/  IMAD R5, R3, 0x4, R0 ;  /* 0x0000000403057824 */ /* 0x000fe400078e0200 */
[----:B------:R-:W-:-:S02]  /*08e0*/  VIADD R6, R6, UR4 ;  /* 0x0000000406067c36 */ /* 0x000fc40008000000 */
[----:B------:R-:W-:Y:S02]  /*08f0*/  VIADD R0, R7, UR4 ;  /* 0x0000000407007c36 */ /* 0x000fe40008000000 */
[----:B------:R-:W-:Y:S01]  /*0900*/  VIADD R14, R11, UR4 ;  /* 0x000000040b0e7c36 */ /* 0x000fe20008000000 */
[----:B------:R-:W-:Y:S01]  /*0910*/  LDS R5, [R5] ;  /* 0x0000000005057984 */ /* 0x000fe20000000800 */
[----:B------:R-:W-:Y:S02]  /*0920*/  VIADD R16, R13, UR4 ;  /* 0x000000040d107c36 */ /* 0x000fe40008000000 */
[----:B------:R-:W-:Y:S02]  /*0930*/  VIADD R18, R17, UR4 ;  /* 0x0000000411127c36 */ /* 0x000fe40008000000 */
[----:B------:R-:W-:Y:S02]  /*0940*/  VIADD R10, R8, UR4 ;  /* 0x00000004080a7c36 */ /* 0x000fe40008000000 */
[----:B------:R-:W-:-:S02]  /*0950*/  VIADD R12, R9, UR4 ;  /* 0x00000004090c7c36 */ /* 0x000fc40008000000 */
[----:B------:R-:W-:Y:S02]  /*0960*/  VIADD R24, R15, UR4 ;  /* 0x000000040f187c36 */ /* 0x000fe40008000000 */
[----:B------:R-:W-:Y:S02]  /*0970*/  VIADD R22, R22, UR4 ;  /* 0x0000000416167c36 */ /* 0x000fe40008000000 */
[----:B------:R-:W-:Y:S02]  /*0980*/  VIADD R26, R23, UR4 ;  /* 0x00000004171a7c36 */ /* 0x000fe40008000000 */
[----:B------:R-:W-:Y:S02]  /*0990*/  VIADD R28, R25, UR4 ;  /* 0x00000004191c7c36 */ /* 0x000fe40008000000 */
[----:B------:R-:W-:Y:S02]  /*09a0*/  VIADD R30, R27, UR4 ;  /* 0x000000041b1e7c36 */ /* 0x000fe40008000000 */
[----:B------:R-:W-:-:S02]  /*09b0*/  VIADD R32, R29, UR4 ;  /* 0x000000041d207c36 */ /* 0x000fc40008000000 */
[----:B------:R-:W-:Y:S02]  /*09c0*/  VIADD R34, R31, UR4 ;  /* 0x000000041f227c36 */ /* 0x000fe40008000000 */
[----:B------:R-:W-:Y:S02]  /*09d0*/  VIADD R36, R33, UR4 ;  /* 0x0000000421247c36 */ /* 0x000fe40008000000 */
[C---:B------:R-:W-:Y:S02]  /*09e0*/  IMAD R8, R3.reuse, 0x4, R6 ;  /* 0x0000000403087824 */ /* 0x040fe400078e0206 */
[C---:B------:R-:W-:Y:S02]  /*09f0*/  IMAD R9, R3.reuse, 0x4, R0 ;  /* 0x0000000403097824 */ /* 0x040fe400078e0200 */
[C---:B------:R-:W-:Y:S02]  /*0a00*/  IMAD R6, R3.reuse, 0x4, R14 ;  /* 0x0000000403067824 */ /* 0x040fe400078e020e */
[C---:B------:R-:W-:Y:S01]  /*0a10*/  IMAD R23, R3.reuse, 0x4, R16 ;  /* 0x0000000403177824 */ /* 0x040fe200078e0210 */
[----:B------:R-:W-:Y:S01]  /*0a20*/  LDS R8, [R8+0x400] ;  /* 0x0004000008087984 */ /* 0x000fe20000000800 */
[----:B------:R-:W-:-:S02]  /*0a30*/  IMAD R25, R3, 0x4, R18 ;  /* 0x0000000403197824 */ /* 0x000fc400078e0212 */
[C---:B------:R-:W-:Y:S01]  /*0a40*/  IMAD R10, R3.reuse, 0x4, R10 ;  /* 0x00000004030a7824 */ /* 0x040fe200078e020a */
[----:B------:R-:W-:Y:S01]  /*0a50*/  LDS R9, [R9+0x800] ;  /* 0x0008000009097984 */ /* 0x000fe20000000800 */
[C---:B------:R-:W-:Y:S02]  /*0a60*/  IMAD R7, R3.reuse, 0x4, R12 ;  /* 0x0000000403077824 */ /* 0x040fe400078e020c */
[C---:B------:R-:W-:Y:S01]  /*0a70*/  IMAD R24, R3.reuse, 0x4, R24 ;  /* 0x0000000403187824 */ /* 0x040fe200078e0218 */
[----:B------:R-:W-:Y:S01]  /*0a80*/  LDS R6, [R6+0x1400] ;  /* 0x0014000006067984 */ /* 0x000fe20000000800 */
        /* <DEDUP_REMOVED lines=9> */
[----:B------:R-:W-:-:S03]  /*0b20*/  IMAD R18, R3, 0x4, R36 ;  /* 0x0000000403127824 */ /* 0x000fc600078e0224 */
[----:B------:R-:W-:Y:S04]  /*0b30*/  LDS R24, [R24+0x1c00] ;  /* 0x001c000018187984 */ /* 0x000fe80000000800 */
[----:B------:R-:W-:Y:S04]  /*0b40*/  LDS R25, [R25+0x2000] ;  /* 0x0020000019197984 */ /* 0x000fe80000000800 */
[----:B------:R-:W-:Y:S04]  /*0b50*/  LDS R22, [R22+0x2400] ;  /* 0x0024000016167984 */ /* 0x000fe80000000800 */
[----:B------:R-:W-:Y:S04]  /*0b60*/  LDS R0, [R0+0x2800] ;  /* 0x0028000000007984 */ /* 0x000fe80000000800 */
[----:B------:R-:W-:Y:S04]  /*0b70*/  LDS R14, [R14+0x2c00] ;  /* 0x002c00000e0e7984 */ /* 0x000fe80000000800 */
[----:B------:R-:W-:Y:S04]  /*0b80*/  LDS R15, [R15+0x3000] ;  /* 0x003000000f0f7984 */ /* 0x000fe80000000800 */
[----:B------:R-:W-:Y:S04]  /*0b90*/  LDS R16, [R16+0x3400] ;  /* 0x0034000010107984 */ /* 0x000fe80000000800 */
[----:B------:R-:W-:Y:S04]  /*0ba0*/  LDS R17, [R17+0x3800] ;  /* 0x0038000011117984 */ /* 0x000fe80000000800 */
[----:B------:R-:W-:Y:S01]  /*0bb0*/  LDS R18, [R18+0x3c00] ;  /* 0x003c000012127984 */ /* 0x000fe20000000800 */
[----:B------:R-:W-:Y:S01]  /*0bc0*/  LEA R3, R3, UR4, 0x3 ;  /* 0x0000000403037c11 */ /* 0x000fe2000f8e18ff */
[----:B------:R-:W-:Y:S01]  /*0bd0*/  BAR.SYNC.DEFER_BLOCKING 0x0 ;  /* 0x0000000000007b1d */ /* 0x000fe20000010000 */
[----:B------:R-:W-:-:S04]  /*0be0*/  SHF.R.U32.HI R20, RZ, 0x4, R4 ;  /* 0x00000004ff147819 */ /* 0x000fc80000011604 */
[----:B------:R-:W-:-:S04]  /*0bf0*/  SGXT.U32 R20, R20, 0x4 ;  /* 0x000000041414781a */ /* 0x000fc80000000000 */
[C---:B------:R-:W-:Y:S02]  /*0c00*/  LEA R11, R20.reuse, UR4, 0x3 ;  /* 0x00000004140b7c11 */ /* 0x040fe4000f8e18ff */
[----:B------:R-:W-:-:S04]  /*0c10*/  LOP3.LUT R13, R20, 0x20, RZ, 0xfc, !PT ;  /* 0x00000020140d7812 */ /* 0x000fc800078efcff */
[----:B------:R-:W-:Y:S02]  /*0c20*/  LEA R28, R13, UR4, 0x3 ;  /* 0x000000040d1c7c11 */ /* 0x000fe4000f8e18ff */
[----:B------:R-:W-:-:S04]  /*0c30*/  LOP3.LUT R12, R20, 0x10, RZ, 0xfc, !PT ;  /* 0x00000010140c7812 */ /* 0x000fc800078efcff */
[----:B------:R-:W-:Y:S02]  /*0c40*/  LEA R27, R12, UR4, 0x3 ;  /* 0x000000040c1b7c11 */ /* 0x000fe4000f8e18ff */
[----:B------:R-:W-:-:S04]  /*0c50*/  LOP3.LUT R12, R20, 0x30, RZ, 0xfc, !PT ;  /* 0x00000030140c7812 */ /* 0x000fc800078efcff */
[----:B------:R-:W-:Y:S02]  /*0c60*/  LEA R13, R12, UR4, 0x3 ;  /* 0x000000040c0d7c11 */ /* 0x000fe4000f8e18ff */
[----:B------:R-:W-:-:S04]  /*0c70*/  LOP3.LUT R12, R20, 0x40, RZ, 0xfc, !PT ;  /* 0x00000040140c7812 */ /* 0x000fc800078efcff */
[----:B------:R-:W-:Y:S02]  /*0c80*/  LEA R12, R12, UR4, 0x3 ;  /* 0x000000040c0c7c11 */ /* 0x000fe4000f8e18ff */
[----:B------:R-:W-:Y:S02]  /*0c90*/  LOP3.LUT R19, R19, 0xf, R4, 0xf8, !PT ;  /* 0x0000000f13137812 */ /* 0x000fe400078ef804 */
[C---:B------:R-:W-:Y:S01]  /*0ca0*/  PRMT R4, R20.reuse, 0x6540, R21 ;  /* 0x0000654014047816 */ /* 0x040fe20000000015 */
[----:B----4-:R0:W-:Y:S01]  /*0cb0*/  STS [R3], R2 ;  /* 0x0000000203007388 */ /* 0x0101e20000000800 */
[----:B------:R-:W-:Y:S08]  /*0cc0*/  BAR.SYNC.DEFER_BLOCKING 0x0 ;  /* 0x0000000000007b1d */ /* 0x000ff00000010000 */
[----:B0-----:R-:W0:Y:S01]  /*0cd0*/  LDC.64 R2, c[0x0][0x220] ;  /* 0x00008800ff027b82 */ /* 0x001e220000000a00 */
[----:B------:R1:W2:Y:S04]  /*0ce0*/  LDS R26, [R11] ;  /* 0x000000000b1a7984 */ /* 0x0002a80000000800 */
[----:B------:R-:W3:Y:S04]  /*0cf0*/  LDS R28, [R28] ;  /* 0x000000001c1c7984 */ /* 0x000ee80000000800 */
[----:B------:R-:W4:Y:S01]  /*0d00*/  LDS R27, [R27] ;  /* 0x000000001b1b7984 */ /* 0x000f220000000800 */
[----:B-1----:R-:W-:-:S03]  /*0d10*/  LOP3.LUT R11, R20, 0x50, RZ, 0xfc, !PT ;  /* 0x00000050140b7812 */ /* 0x002fc600078efcff */
[----:B------:R-:W1:Y:S01]  /*0d20*/  LDS R13, [R13] ;  /* 0x000000000d0d7984 */ /* 0x000e620000000800 */
[----:B------:R-:W-:-:S03]  /*0d30*/  LEA R11, R11, UR4, 0x3 ;  /* 0x000000040b0b7c11 */ /* 0x000fc6000f8e18ff */
[----:B------:R-:W-:Y:S04]  /*0d40*/  LDS R12, [R12] ;  /* 0x000000000c0c7984 */ /* 0x000fe80000000800 */
[----:B------:R-:W5:Y:S01]  /*0d50*/  LDS R11, [R11] ;  /* 0x000000000b0b7984 */ /* 0x000f620000000800 */
[----:B------:R-:W-:Y:S01]  /*0d60*/  ISETP.GE.AND P0, PT, R19, 0xe1, PT ;  /* 0x000000e11300780c */ /* 0x000fe20003f06270 */
[----:B------:R-:W-:-:S03]  /*0d70*/  IMAD R31, R4, 0xe1, R19 ;  /* 0x000000e1041f7824 */ /* 0x000fc600078e0213 */
[----:B------:R-:W-:Y:S01]  /*0d80*/  ISETP.LT.AND P1, PT, R4, 0x100, !P0 ;  /* 0x000001000400780c */ /* 0x000fe20004721270 */
[C---:B--2---:R-:W-:Y:S01]  /*0d90*/  FADD R29, R5.reuse, R26 ;  /* 0x0000001a051d7221 */ /* 0x044fe20000000000 */
[----:B------:R-:W-:Y:S02]  /*0da0*/  FSETP.GEU.AND P2, PT, R5, -R26, PT ;  /* 0x8000001a0500720b */ /* 0x000fe40003f4e000 */
[C---:B------:R-:W-:Y:S02]  /*0db0*/  LOP3.LUT R26, R20.reuse, 0x60, RZ, 0xfc, !PT ;  /* 0x00000060141a7812 */ /* 0x040fe400078efcff */
[----:B------:R-:W-:Y:S02]  /*0dc0*/  FSEL R33, R29, RZ, P2 ;  /* 0x000000ff1d217208 */ /* 0x000fe40001000000 */
[C---:B---3--:R-:W-:Y:S01]  /*0dd0*/  FSETP.GEU.AND P2, PT, R9.reuse, -R28, PT ;  /* 0x8000001c0900720b */ /* 0x048fe20003f4e000 */
[----:B------:R-:W-:Y:S01]  /*0de0*/  FADD R9, R9, R28 ;  /* 0x0000001c09097221 */ /* 0x000fe20000000000 */
[----:B0-----:R-:W-:Y:S01]  /*0df0*/  IMAD.WIDE R4, R31, 0x4, R2 ;  /* 0x000000041f047825 */ /* 0x001fe200078e0202 */
[----:B------:R-:W-:-:S02]  /*0e00*/  LOP3.LUT R28, R20, 0x80, RZ, 0xfc, !PT ;  /* 0x00000080141c7812 */ /* 0x000fc400078efcff */
[----:B------:R-:W-:Y:S02]  /*0e10*/  LEA R31, R26, UR4, 0x3 ;  /* 0x000000041a1f7c11 */ /* 0x000fe4000f8e18ff */
[----:B------:R-:W-:Y:S02]  /*0e20*/  LEA R26, R28, UR4, 0x3 ;  /* 0x000000041c1a7c11 */ /* 0x000fe4000f8e18ff */
[C---:B----4-:R-:W-:Y:S01]  /*0e30*/  FSETP.GEU.AND P3, PT, R8.reuse, -R27, PT ;  /* 0x8000001b0800720b */ /* 0x050fe20003f6e000 */
[----:B------:R-:W0:Y:S01]  /*0e40*/  LDS R28, [R31] ;  /* 0x000000001f1c7984 */ /* 0x000e220000000800 */
[----:B------:R-:W-:Y:S01]  /*0e50*/  FADD R8, R8, R27 ;  /* 0x0000001b08087221 */ /* 0x000fe20000000000 */
[C---:B------:R-:W-:Y:S02]  /*0e60*/  LOP3.LUT R27, R20.reuse, 0x70, RZ, 0xfc, !PT ;  /* 0x00000070141b7812 */ /* 0x040fe400078efcff */
[----:B------:R-:W-:Y:S01]  /*0e70*/  LOP3.LUT R29, R20, 0x90, RZ, 0xfc, !PT ;  /* 0x00000090141d7812 */ /* 0x000fe200078efcff */
[----:B------:R-:W-:Y:S01]  /*0e80*/  IMAD.SHL.U32 R21, R21, 0x100, RZ ;  /* 0x0000010015157824 */ /* 0x000fe200078e00ff */
[----:B------:R-:W-:Y:S01]  /*0e90*/  LEA R27, R27, UR4, 0x3 ;  /* 0x000000041b1b7c11 */ /* 0x000fe2000f8e18ff */
[----:B------:R-:W-:Y:S01]  /*0ea0*/  LDS R26, [R26] ;  /* 0x000000001a1a7984 */ /* 0x000fe20000000800 */
[----:B------:R-:W-:-:S04]  /*0eb0*/  LEA R29, R29, UR4, 0x3 ;  /* 0x000000041d1d7c11 */ /* 0x000fc8000f8e18ff */
[----:B------:R-:W2:Y:S04]  /*0ec0*/  LDS R27, [R27] ;  /* 0x000000001b1b7984 */ /* 0x000ea80000000800 */
[----:B------:R-:W3:Y:S01]  /*0ed0*/  LDS R29, [R29] ;  /* 0x000000001d1d7984 */ /* 0x000ee20000000800 */
[----:B-1----:R-:W-:Y:S01]  /*0ee0*/  FSETP.GEU.AND P6, PT, R10, -R13, PT ;  /* 0x8000000d0a00720b */ /* 0x002fe20003fce000 */
[C---:B-----5:R-:W-:Y:S01]  /*0ef0*/  FADD R30, R6.reuse, R11 ;  /* 0x0000000b061e7221 */ /* 0x060fe20000000000 */
[C---:B------:R-:W-:Y:S01]  /*0f00*/  FSETP.GEU.AND P5, PT, R7.reuse, -R12, PT ;  /* 0x8000000c0700720b */ /* 0x040fe20003fae000 */
[----:B------:R1:W-:Y:S01]  /*0f10*/  @P1 STG.E desc[UR6][R4.64], R33 ;  /* 0x0000002104001986 */ /* 0x0003e2000c101906 */
[----:B------:R-:W-:Y:S01]  /*0f20*/  FSETP.GEU.AND P1, PT, R6, -R11, PT ;  /* 0x8000000b0600720b */ /* 0x000fe20003f2e000 */
[----:B------:R-:W-:Y:S01]  /*0f30*/  FADD R10, R10, R13 ;  /* 0x0000000d0a0a7221 */ /* 0x000fe20000000000 */
[----:B------:R-:W-:Y:S01]  /*0f40*/  FADD R7, R7, R12 ;  /* 0x0000000c07077221 */ /* 0x000fe20000000000 */
[----:B------:R-:W-:-:S02]  /*0f50*/  LOP3.LUT R6, R21, 0x20, R20, 0xfe, !PT ;  /* 0x0000002015067812 */ /* 0x000fc400078efe14 */
[----:B------:R-:W-:Y:S02]  /*0f60*/  LOP3.LUT R12, R21, 0x30, R20, 0xfe, !PT ;  /* 0x00000030150c7812 */ /* 0x000fe400078efe14 */
[----:B------:R-:W-:Y:S02]  /*0f70*/  LOP3.LUT R32, R21, 0x40, R20, 0xfe, !PT ;  /* 0x0000004015207812 */ /* 0x000fe400078efe14 */
[----:B-1----:R-:W-:Y:S02]  /*0f80*/  LOP3.LUT R4, R21, 0x10, R20, 0xfe, !PT ;  /* 0x0000001015047812 */ /* 0x002fe400078efe14 */
[----:B------:R-:W-:Y:S02]  /*0f90*/  LOP3.LUT R36, R21, 0x50, R20, 0xfe, !PT ;  /* 0x0000005015247812 */ /* 0x000fe400078efe14 */
[----:B------:R-:W-:Y:S02]  /*0fa0*/  ISETP.LT.AND P4, PT, R4, 0x100, !P0 ;  /* 0x000001000400780c */ /* 0x000fe40004781270 */
[----:B------:R-:W-:-:S02]  /*0fb0*/  FSEL R33, R8, RZ, P3 ;  /* 0x000000ff08217208 */ /* 0x000fc40001800000 */
[----:B------:R-:W-:Y:S02]  /*0fc0*/  ISETP.LT.AND P3, PT, R6, 0x100, !P0 ;  /* 0x000001000600780c */ /* 0x000fe40004761270 */
[----:B------:R-:W-:Y:S02]  /*0fd0*/  FSEL R35, R9, RZ, P2 ;  /* 0x000000ff09237208 */ /* 0x000fe40001000000 */
[----:B------:R-:W-:Y:S02]  /*0fe0*/  ISETP.LT.AND P2, PT, R12, 0x100, !P0 ;  /* 0x000001000c00780c */ /* 0x000fe40004741270 */
[----:B------:R-:W-:Y:S01]  /*0ff0*/  FSEL R37, R10, RZ, P6 ;  /* 0x000000ff0a257208 */ /* 0x000fe20003000000 */
[--C-:B------:R-:W-:Y:S01]  /*1000*/  IMAD R5, R4, 0xe1, R19.reuse ;  /* 0x000000e104057824 */ /* 0x100fe200078e0213 */
[----:B------:R-:W-:Y:S02]  /*1010*/  ISETP.LT.AND P6, PT, R32, 0x100, !P0 ;  /* 0x000001002000780c */ /* 0x000fe400047c1270 */
[----:B------:R-:W-:Y:S01]  /*1020*/  FSEL R34, R7, RZ, P5 ;  /* 0x000000ff07227208 */ /* 0x000fe20002800000 */
[--C-:B------:R-:W-:Y:S01]  /*1030*/  IMAD R11, R6, 0xe1, R19.reuse ;  /* 0x000000e1060b7824 */ /* 0x100fe200078e0213 */
[----:B------:R-:W-:Y:S01]  /*1040*/  ISETP.LT.AND P5, PT, R36, 0x100, !P0 ;  /* 0x000001002400780c */ /* 0x000fe200047a1270 */
[----:B------:R-:W-:-:S02]  /*1050*/  IMAD R9, R12, 0xe1, R19 ;  /* 0x000000e10c097824 */ /* 0x000fc400078e0213 */
[--C-:B------:R-:W-:Y:S02]  /*1060*/  IMAD R13, R32, 0xe1, R19.reuse ;  /* 0x000000e1200d7824 */ /* 0x100fe400078e0213 */
[----:B------:R-:W-:Y:S02]  /*1070*/  IMAD R31, R36, 0xe1, R19 ;  /* 0x000000e1241f7824 */ /* 0x000fe400078e0213 */
[----:B------:R-:W-:Y:S01]  /*1080*/  IMAD.WIDE R4, R5, 0x4, R2 ;  /* 0x0000000405047825 */ /* 0x000fe200078e0202 */
[----:B------:R-:W-:-:S03]  /*1090*/  FSEL R30, R30, RZ, P1 ;  /* 0x000000ff1e1e7208 */ /* 0x000fc60000800000 */
[--C-:B------:R-:W-:Y:S01]  /*10a0*/  IMAD.WIDE R6, R11, 0x4, R2.reuse ;  /* 0x000000040b067825 */ /* 0x100fe200078e0202 */
[----:B------:R1:W-:Y:S03]  /*10b0*/  @P4 STG.E desc[UR6][R4.64], R33 ;  /* 0x0000002104004986 */ /* 0x0003e6000c101906 */
[--C-:B------:R-:W-:Y:S01]  /*10c0*/  IMAD.WIDE R8, R9, 0x4, R2.reuse ;  /* 0x0000000409087825 */ /* 0x100fe200078e0202 */
[----:B------:R-:W-:Y:S03]  /*10d0*/  @P3 STG.E desc[UR6][R6.64], R35 ;  /* 0x0000002306003986 */ /* 0x000fe6000c101906 */
[--C-:B------:R-:W-:Y:S01]  /*10e0*/  IMAD.WIDE R10, R13, 0x4, R2.reuse ;  /* 0x000000040d0a7825 */ /* 0x100fe200078e0202 */
[----:B------:R-:W-:Y:S03]  /*10f0*/  @P2 STG.E desc[UR6][R8.64], R37 ;  /* 0x0000002508002986 */ /* 0x000fe6000c101906 */
[----:B------:R-:W-:Y:S01]  /*1100*/  IMAD.WIDE R12, R31, 0x4, R2 ;  /* 0x000000041f0c7825 */ /* 0x000fe200078e0202 */
[C---:B-1----:R-:W-:Y:S01]  /*1110*/  LOP3.LUT R4, R20.reuse, 0xa0, RZ, 0xfc, !PT ;  /* 0x000000a014047812 */ /* 0x042fe200078efcff */
[----:B------:R-:W-:Y:S01]  /*1120*/  @P6 STG.E desc[UR6][R10.64], R34 ;  /* 0x000000220a006986 */ /* 0x000fe2000c101906 */
[----:B------:R-:W-:Y:S01]  /*1130*/  LOP3.LUT R5, R20, 0xb0, RZ, 0xfc, !PT ;  /* 0x000000b014057812 */ /* 0x000fe200078efcff */
[C---:B0-----:R-:W-:Y:S01]  /*1140*/  FADD R32, R23.reuse, R28 ;  /* 0x0000001c17207221 */ /* 0x041fe20000000000 */
[----:B------:R-:W-:Y:S01]  /*1150*/  FSETP.GEU.AND P1, PT, R23, -R28, PT ;  /* 0x8000001c1700720b */ /* 0x000fe20003f2e000 */
[----:B------:R0:W-:Y:S01]  /*1160*/  @P5 STG.E desc[UR6][R12.64], R30 ;  /* 0x0000001e0c005986 */ /* 0x0001e2000c101906 */
[----:B------:R-:W-:-:S02]  /*1170*/  LEA R23, R5, UR4, 0x3 ;  /* 0x0000000405177c11 */ /* 0x000fc4000f8e18ff */
[----:B0-----:R-:W-:-:S04]  /*1180*/  LEA R13, R4, UR4, 0x3 ;  /* 0x00000004040d7c11 */ /* 0x001fc8000f8e18ff */
[----:B------:R-:W-:Y:S01]  /*1190*/  LDS R23, [R23] ;  /* 0x0000000017177984 */ /* 0x000fe20000000800 */
[----:B------:R-:W-:-:S03]  /*11a0*/  LOP3.LUT R5, R20, 0xc0, RZ, 0xfc, !PT ;  /* 0x000000c014057812 */ /* 0x000fc600078efcff */
[----:B------:R-:W0:Y:S01]  /*11b0*/  LDS R13, [R13] ;  /* 0x000000000d0d7984 */ /* 0x000e220000000800 */
[----:B------:R-:W-:Y:S01]  /*11c0*/  LOP3.LUT R7, R20, 0xd0, RZ, 0xfc, !PT ;  /* 0x000000d014077812 */ /* 0x000fe200078efcff */
[----:B--2---:R-:W-:Y:S01]  /*11d0*/  FADD R31, R24, R27 ;  /* 0x0000001b181f7221 */ /* 0x004fe20000000000 */
[----:B------:R-:W-:Y:S02]  /*11e0*/  LOP3.LUT R9, R20, 0xe0, RZ, 0xfc, !PT ;  /* 0x000000e014097812 */ /* 0x000fe400078efcff */
[----:B------:R-:W-:Y:S01]  /*11f0*/  FSETP.GEU.AND P6, PT, R24, -R27, PT ;  /* 0x8000001b1800720b */ /* 0x000fe20003fce000 */
[C---:B---3--:R-:W-:Y:S01]  /*1200*/  FADD R27, R22.reuse, R29 ;  /* 0x0000001d161b7221 */ /* 0x048fe20000000000 */
[----:B------:R-:W-:Y:S02]  /*1210*/  FSETP.GEU.AND P4, PT, R22, -R29, PT ;  /* 0x8000001d1600720b */ /* 0x000fe40003f8e000 */
[----:B------:R-:W-:Y:S02]  /*1220*/  LEA R33, R5, UR4, 0x3 ;  /* 0x0000000405217c11 */ /* 0x000fe4000f8e18ff */
[----:B------:R-:W-:-:S02]  /*1230*/  LEA R29, R7, UR4, 0x3 ;  /* 0x00000004071d7c11 */ /* 0x000fc4000f8e18ff */
[C---:B------:R-:W-:Y:S01]  /*1240*/  FSETP.GEU.AND P5, PT, R25.reuse, -R26, PT ;  /* 0x8000001a1900720b */ /* 0x040fe20003fae000 */
[----:B------:R-:W-:Y:S01]  /*1250*/  FADD R25, R25, R26 ;  /* 0x0000001a19197221 */ /* 0x000fe20000000000 */
[----:B------:R-:W-:Y:S02]  /*1260*/  LEA R34, R9, UR4, 0x3 ;  /* 0x0000000409227c11 */ /* 0x000fe4000f8e18ff */
[----:B------:R-:W-:Y:S01]  /*1270*/  LOP3.LUT R8, R21, 0x60, R20, 0xfe, !PT ;  /* 0x0000006015087812 */ /* 0x000fe200078efe14 */
[----:B------:R-:W-:Y:S01]  /*1280*/  LDS R29, [R29] ;  /* 0x000000001d1d7984 */ /* 0x000fe20000000800 */
[----:B------:R-:W-:Y:S02]  /*1290*/  LOP3.LUT R10, R21, 0x70, R20, 0xfe, !PT ;  /* 0x00000070150a7812 */ /* 0x000fe400078efe14 */
[----:B------:R-:W-:Y:S01]  /*12a0*/  LOP3.LUT R4, R21, 0x80, R20, 0xfe, !PT ;  /* 0x0000008015047812 */ /* 0x000fe200078efe14 */
[----:B------:R-:W-:Y:S01]  /*12b0*/  LDS R34, [R34] ;  /* 0x0000000022227984 */ /* 0x000fe20000000800 */
[----:B------:R-:W-:-:S02]  /*12c0*/  LOP3.LUT R6, R21, 0x90, R20, 0xfe, !PT ;  /* 0x0000009015067812 */ /* 0x000fc400078efe14 */
[----:B------:R-:W-:Y:S02]  /*12d0*/  LOP3.LUT R12, R21, 0xa0, R20, 0xfe, !PT ;  /* 0x000000a0150c7812 */ /* 0x000fe400078efe14 */
[----:B------:R-:W-:Y:S02]  /*12e0*/  LOP3.LUT R22, R21, 0xb0, R20, 0xfe, !PT ;  /* 0x000000b015167812 */ /* 0x000fe400078efe14 */
[----:B------:R-:W-:Y:S02]  /*12f0*/  LOP3.LUT R24, R21, 0xc0, R20, 0xfe, !PT ;  /* 0x000000c015187812 */ /* 0x000fe400078efe14 */
[----:B------:R-:W-:Y:S02]  /*1300*/  LOP3.LUT R26, R21, 0xd0, R20, 0xfe, !PT ;  /* 0x000000d0151a7812 */ /* 0x000fe400078efe14 */
[----:B------:R-:W-:Y:S02]  /*1310*/  LOP3.LUT R28, R21, 0xe0, R20, 0xfe, !PT ;  /* 0x000000e0151c7812 */ /* 0x000fe400078efe14 */
[----:B------:R-:W-:-:S02]  /*1320*/  LOP3.LUT R30, R21, 0xf0, R20, 0xfe, !PT ;  /* 0x000000f0151e7812 */ /* 0x000fc400078efe14 */
[----:B------:R-:W-:Y:S02]  /*1330*/  FSEL R21, R32, RZ, P1 ;  /* 0x000000ff20157208 */ /* 0x000fe40000800000 */
[----:B------:R1:W2:Y:S01]  /*1340*/  LDS R32, [R33] ;  /* 0x0000000021207984 */ /* 0x0002a20000000800 */
[----:B------:R-:W-:-:S04]  /*1350*/  LOP3.LUT R20, R20, 0xf0, RZ, 0xfc, !PT ;  /* 0x000000f014147812 */ /* 0x000fc800078efcff */
[----:B------:R-:W-:Y:S02]  /*1360*/  LEA R20, R20, UR4, 0x3 ;  /* 0x0000000414147c11 */ /* 0x000fe4000f8e18ff */
[----:B------:R-:W-:Y:S02]  /*1370*/  ISETP.LT.AND P3, PT, R8, 0x100, !P0 ;  /* 0x000001000800780c */ /* 0x000fe40004761270 */
[----:B------:R-:W-:Y:S02]  /*1380*/  ISETP.LT.AND P2, PT, R10, 0x100, !P0 ;  /* 0x000001000a00780c */ /* 0x000fe40004741270 */
[----:B-1----:R-:W-:Y:S02]  /*1390*/  FSEL R33, R25, RZ, P5 ;  /* 0x000000ff19217208 */ /* 0x002fe40002800000 */
[----:B------:R-:W-:Y:S01]  /*13a0*/  ISETP.LT.AND P1, PT, R4, 0x100, !P0 ;  /* 0x000001000400780c */ /* 0x000fe20004721270 */
[----:B------:R-:W1:Y:S01]  /*13b0*/  LDS R25, [R20] ;  /* 0x0000000014197984 */ /* 0x000e620000000800 */
[--C-:B------:R-:W-:Y:S01]  /*13c0*/  IMAD R5, R8, 0xe1, R19.reuse ;  /* 0x000000e108057824 */ /* 0x100fe200078e0213 */
[----:B------:R-:W-:Y:S01]  /*13d0*/  FSEL R31, R31, RZ, P6 ;  /* 0x000000ff1f1f7208 */ /* 0x000fe20003000000 */
[--C-:B------:R-:W-:Y:S01]  /*13e0*/  IMAD R7, R10, 0xe1, R19.reuse ;  /* 0x000000e10a077824 */ /* 0x100fe200078e0213 */
[----:B------:R-:W-:Y:S01]  /*13f0*/  ISETP.LT.AND P6, PT, R6, 0x100, !P0 ;  /* 0x000001000600780c */ /* 0x000fe200047c1270 */
[----:B------:R-:W-:-:S02]  /*1400*/  IMAD R9, R4, 0xe1, R19 ;  /* 0x000000e104097824 */ /* 0x000fc400078e0213 */
[----:B------:R-:W-:Y:S02]  /*1410*/  IMAD R11, R6, 0xe1, R19 ;  /* 0x000000e1060b7824 */ /* 0x000fe400078e0213 */
[----:B------:R-:W-:-:S04]  /*1420*/  IMAD.WIDE R4, R5, 0x4, R2 ;  /* 0x0000000405047825 */ /* 0x000fc800078e0202 */
[----:B------:R-:W-:Y:S01]  /*1430*/  IMAD.WIDE R6, R7, 0x4, R2 ;  /* 0x0000000407067825 */ /* 0x000fe200078e0202 */
[----:B------:R-:W-:-:S03]  /*1440*/  FSEL R27, R27, RZ, P4 ;  /* 0x000000ff1b1b7208 */ /* 0x000fc60002000000 */
[--C-:B------:R-:W-:Y:S01]  /*1450*/  IMAD.WIDE R8, R9, 0x4, R2.reuse ;  /* 0x0000000409087825 */ /* 0x100fe200078e0202 */
[----:B------:R3:W-:Y:S03]  /*1460*/  @P3 STG.E desc[UR6][R4.64], R21 ;  /* 0x0000001504003986 */ /* 0x0007e6000c101906 */
[----:B------:R-:W-:Y:S01]  /*1470*/  IMAD.WIDE R10, R11, 0x4, R2 ;  /* 0x000000040b0a7825 */ /* 0x000fe200078e0202 */
[----:B------:R4:W-:Y:S01]  /*1480*/  @P2 STG.E desc[UR6][R6.64], R31 ;  /* 0x0000001f06002986 */ /* 0x0009e2000c101906 */
[----:B------:R-:W-:-:S03]  /*1490*/  ISETP.LT.AND P2, PT, R22, 0x100, !P0 ;  /* 0x000001001600780c */ /* 0x000fc60004741270 */
[----:B------:R5:W-:Y:S01]  /*14a0*/  @P1 STG.E desc[UR6][R8.64], R33 ;  /* 0x0000002108001986 */ /* 0x000be2000c101906 */
[----:B------:R-:W-:Y:S02]  /*14b0*/  ISETP.LT.AND P1, PT, R12, 0x100, !P0 ;  /* 0x000001000c00780c */ /* 0x000fe40004721270 */
[C---:B0-----:R-:W-:Y:S01]  /*14c0*/  FSETP.GEU.AND P5, PT, R0.reuse, -R13, PT ;  /* 0x8000000d0000720b */ /* 0x041fe20003fae000 */
[----:B------:R0:W-:Y:S01]  /*14d0*/  @P6 STG.E desc[UR6][R10.64], R27 ;  /* 0x0000001b0a006986 */ /* 0x0001e2000c101906 */
[----:B------:R-:W-:Y:S01]  /*14e0*/  FADD R0, R0, R13 ;  /* 0x0000000d00007221 */ /* 0x000fe20000000000 */
[C---:B------:R-:W-:Y:S01]  /*14f0*/  FSETP.GEU.AND P6, PT, R14.reuse, -R23, PT ;  /* 0x800000170e00720b */ /* 0x040fe20003fce000 */
[----:B------:R-:W-:Y:S01]  /*1500*/  FADD R14, R14, R23 ;  /* 0x000000170e0e7221 */ /* 0x000fe20000000000 */
[--C-:B------:R-:W-:Y:S02]  /*1510*/  IMAD R13, R12, 0xe1, R19.reuse ;  /* 0x000000e10c0d7824 */ /* 0x100fe400078e0213 */
[----:B---3--:R-:W-:Y:S01]  /*1520*/  IMAD R21, R22, 0xe1, R19 ;  /* 0x000000e116157824 */ /* 0x008fe200078e0213 */
[----:B------:R-:W-:Y:S01]  /*1530*/  FSEL R23, R0, RZ, P5 ;  /* 0x000000ff00177208 */ /* 0x000fe20002800000 */
[----:B------:R-:W-:-:S04]  /*1540*/  IMAD.WIDE R4, R13, 0x4, R2 ;  /* 0x000000040d047825 */ /* 0x000fc800078e0202 */
[----:B----4-:R-:W-:Y:S01]  /*1550*/  IMAD.WIDE R6, R21, 0x4, R2 ;  /* 0x0000000415067825 */ /* 0x010fe200078e0202 */
[----:B------:R-:W-:Y:S01]  /*1560*/  FSEL R21, R14, RZ, P6 ;  /* 0x000000ff0e157208 */ /* 0x000fe20003000000 */
[----:B------:R-:W-:Y:S01]  /*1570*/  @P1 STG.E desc[UR6][R4.64], R23 ;  /* 0x0000001704001986 */ /* 0x000fe2000c101906 */
[----:B------:R-:W-:Y:S02]  /*1580*/  ISETP.LT.AND P3, PT, R24, 0x100, !P0 ;  /* 0x000001001800780c */ /* 0x000fe40004761270 */
[----:B------:R-:W-:Y:S01]  /*1590*/  ISETP.LT.AND P4, PT, R26, 0x100, !P0 ;  /* 0x000001001a00780c */ /* 0x000fe20004781270 */
[----:B------:R3:W-:Y:S01]  /*15a0*/  @P2 STG.E desc[UR6][R6.64], R21 ;  /* 0x0000001506002986 */ /* 0x0007e2000c101906 */
[----:B------:R-:W-:Y:S02]  /*15b0*/  ISETP.LT.AND P5, PT, R28, 0x100, !P0 ;  /* 0x000001001c00780c */ /* 0x000fe400047a1270 */
[C---:B--2---:R-:W-:Y:S01]  /*15c0*/  FSETP.GEU.AND P2, PT, R15.reuse, -R32, PT ;  /* 0x800000200f00720b */ /* 0x044fe20003f4e000 */
[----:B------:R-:W-:Y:S01]  /*15d0*/  FADD R15, R15, R32 ;  /* 0x000000200f0f7221 */ /* 0x000fe20000000000 */
[----:B------:R-:W-:Y:S01]  /*15e0*/  ISETP.LT.AND P0, PT, R30, 0x100, !P0 ;  /* 0x000001001e00780c */ /* 0x000fe20004701270 */
[----:B-----5:R-:W-:Y:S01]  /*15f0*/  IMAD R9, R24, 0xe1, R19 ;  /* 0x000000e118097824 */ /* 0x020fe200078e0213 */
[C---:B------:R-:W-:Y:S01]  /*1600*/  FSETP.GEU.AND P6, PT, R16.reuse, -R29, PT ;  /* 0x8000001d1000720b */ /* 0x040fe20003fce000 */
[----:B------:R-:W-:Y:S01]  /*1610*/  FADD R16, R16, R29 ;  /* 0x0000001d10107221 */ /* 0x000fe20000000000 */
[----:B------:R-:W-:Y:S01]  /*1620*/  FSETP.GEU.AND P1, PT, R17, -R34, PT ;  /* 0x800000221100720b */ /* 0x000fe20003f2e000 */
[----:B0-----:R-:W-:-:S02]  /*1630*/  IMAD R11, R26, 0xe1, R19 ;  /* 0x000000e11a0b7824 */ /* 0x001fc400078e0213 */
[----:B------:R-:W-:Y:S01]  /*1640*/  FADD R17, R17, R34 ;  /* 0x0000002211117221 */ /* 0x000fe20000000000 */
[----:B------:R-:W-:Y:S01]  /*1650*/  IMAD R13, R28, 0xe1, R19 ;  /* 0x000000e11c0d7824 */ /* 0x000fe200078e0213 */
[----:B------:R-:W-:Y:S01]  /*1660*/  FSEL R15, R15, RZ, P2 ;  /* 0x000000ff0f0f7208 */ /* 0x000fe20001000000 */
[--C-:B------:R-:W-:Y:S01]  /*1670*/  IMAD.WIDE R8, R9, 0x4, R2.reuse ;  /* 0x0000000409087825 */ /* 0x100fe200078e0202 */
[----:B---3--:R-:W-:Y:S02]  /*1680*/  FSEL R7, R16, RZ, P6 ;  /* 0x000000ff10077208 */ /* 0x008fe40003000000 */
[----:B------:R-:W-:Y:S01]  /*1690*/  FSEL R17, R17, RZ, P1 ;  /* 0x000000ff11117208 */ /* 0x000fe20000800000 */
[----:B------:R-:W-:-:S04]  /*16a0*/  IMAD.WIDE R10, R11, 0x4, R2 ;  /* 0x000000040b0a7825 */ /* 0x000fc800078e0202 */
[C---:B-1----:R-:W-:Y:S01]  /*16b0*/  FADD R0, R18.reuse, R25 ;  /* 0x0000001912007221 */ /* 0x042fe20000000000 */
[----:B------:R-:W-:Y:S01]  /*16c0*/  IMAD.WIDE R12, R13, 0x4, R2 ;  /* 0x000000040d0c7825 */ /* 0x000fe200078e0202 */
[----:B------:R0:W-:Y:S01]  /*16d0*/  @P3 STG.E desc[UR6][R8.64], R15 ;  /* 0x0000000f08003986 */ /* 0x0001e2000c101906 */
[----:B------:R-:W-:Y:S02]  /*16e0*/  FSETP.GEU.AND P1, PT, R18, -R25, PT ;  /* 0x800000191200720b */ /* 0x000fe40003f2e000 */
[----:B------:R-:W-:Y:S01]  /*16f0*/  IMAD R19, R30, 0xe1, R19 ;  /* 0x000000e11e137824 */ /* 0x000fe200078e0213 */
[----:B------:R0:W-:Y:S01]  /*1700*/  @P4 STG.E desc[UR6][R10.64], R7 ;  /* 0x000000070a004986 */ /* 0x0001e2000c101906 */
[----:B------:R-:W-:-:S03]  /*1710*/  FSEL R5, R0, RZ, P1 ;  /* 0x000000ff00057208 */ /* 0x000fc60000800000 */
[----:B------:R0:W-:Y:S01]  /*1720*/  @P5 STG.E desc[UR6][R12.64], R17 ;  /* 0x000000110c005986 */ /* 0x0001e2000c101906 */
[----:B------:R-:W-:Y:S01]  /*1730*/  IMAD.WIDE R2, R19, 0x4, R2 ;  /* 0x0000000413027825 */ /* 0x000fe200078e0202 */
[----:B0-----:R-:W-:Y:S06]  /*1740*/  @!P0 EXIT ;  /* 0x000000000000894d */ /* 0x001fec0003800000 */
[----:B------:R-:W-:Y:S01]  /*1750*/  STG.E desc[UR6][R2.64], R5 ;  /* 0x0000000502007986 */ /* 0x000fe2000c101906 */
[----:B------:R-:W-:Y:S05]  /*1760*/  EXIT ;  /* 0x000000000000794d */ /* 0x000fea0003800000 */
.L_x_0:
[----:B------:R-:W-:-:S00]  /*1770*/  BRA `(.L_x_0) ;  /* 0xfffffffc00fc7947 */ /* 0x000fc0000383ffff */
[----:B------:R-:W-:-:S00]  /*1780*/  NOP ;  /* 0x0000000000007918 */ /* 0x000fc00000000000 */
[----:B------:R-:W-:-:S00]  /*1790*/  NOP ;  /* 0x0000000000007918 */ /* 0x000fc00000000000 */
[----:B------:R-:W-:-:S00]  /*17a0*/  NOP ;  /* 0x0000000000007918 */ /* 0x000fc00000000000 */
[----:B------:R-:W-:-:S00]  /*17b0*/  NOP ;  /* 0x0000000000007918 */ /* 0x000fc00000000000 */
[----:B------:R-:W-:-:S00]  /*17c0*/  NOP ;  /* 0x0000000000007918 */ /* 0x000fc00000000000 */
[----:B------:R-:W-:-:S00]  /*17d0*/  NOP ;  /* 0x0000000000007918 */ /* 0x000fc00000000000 */
[----:B------:R-:W-:-:S00]  /*17e0*/  NOP ;  /* 0x0000000000007918 */ /* 0x000fc00000000000 */
[----:B------:R-:W-:-:S00]  /*17f0*/  NOP ;  /* 0x0000000000007918 */ /* 0x000fc00000000000 */
.L_x_1:


//--------------------- .nv.shared.triton_poi_fused_convolution_relu_6 --------------------------
	.section	.nv.shared.triton_poi_fused_convolution_relu_6,"aw",@nobits
	.sectionflags	@""
	.align	16
	.zero		1024


//--------------------- .nv.constant0.triton_poi_fused_convolution_relu_6 --------------------------
	.section	.nv.constant0.triton_poi_fused_convolution_relu_6,"a",@progbits
	.sectionflags	@""
	.align	4
.nv.constant0.triton_poi_fused_convolution_relu_6:
	.zero		560
